//
// Generated by NVIDIA NVVM Compiler
//
// Compiler Build ID: CL-36424714
// Cuda compilation tools, release 13.0, V13.0.88
// Based on NVVM 20.0.0
//

.version 9.0
.target sm_100
.address_size 64

	// .globl	_Z14harmonicKernelPfi
.func  (.param .b64 func_retval0) __internal_accurate_pow
(
	.param .b64 __internal_accurate_pow_param_0
)
;

.visible .entry _Z14harmonicKernelPfi(
	.param .u64 .ptr .align 1 _Z14harmonicKernelPfi_param_0,
	.param .u32 _Z14harmonicKernelPfi_param_1
)
{
	.reg .pred 	%p<2>;
	.reg .b32 	%r<7>;
	.reg .b32 	%f<3>;
	.reg .b64 	%rd<5>;

	ld.param.u64 	%rd1, [_Z14harmonicKernelPfi_param_0];
	ld.param.u32 	%r2, [_Z14harmonicKernelPfi_param_1];
	mov.u32 	%r3, %ctaid.x;
	mov.u32 	%r4, %ntid.x;
	mov.u32 	%r5, %tid.x;
	mad.lo.s32 	%r1, %r3, %r4, %r5;
	setp.ge.s32 	%p1, %r1, %r2;
	@%p1 bra 	$L__BB0_2;
	cvta.to.global.u64 	%rd2, %rd1;
	add.s32 	%r6, %r1, 1;
	cvt.rn.f32.s32 	%f1, %r6;
	rcp.rn.f32 	%f2, %f1;
	mul.wide.s32 	%rd3, %r1, 4;
	add.s64 	%rd4, %rd2, %rd3;
	st.global.f32 	[%rd4], %f2;
$L__BB0_2:
	ret;

}
	// .globl	_Z14lagrangeKernelPfi
.visible .entry _Z14lagrangeKernelPfi(
	.param .u64 .ptr .align 1 _Z14lagrangeKernelPfi_param_0,
	.param .u32 _Z14lagrangeKernelPfi_param_1
)
{
	.reg .pred 	%p<5>;
	.reg .b32 	%r<11>;
	.reg .b32 	%f<3>;
	.reg .b64 	%rd<8>;
	.reg .b64 	%fd<8>;

	ld.param.u64 	%rd1, [_Z14lagrangeKernelPfi_param_0];
	ld.param.u32 	%r2, [_Z14lagrangeKernelPfi_param_1];
	mov.u32 	%r3, %ctaid.x;
	mov.u32 	%r4, %ntid.x;
	mov.u32 	%r5, %tid.x;
	mad.lo.s32 	%r1, %r3, %r4, %r5;
	setp.ge.s32 	%p1, %r1, %r2;
	@%p1 bra 	$L__BB1_2;
	cvta.to.global.u64 	%rd2, %rd1;
	cvt.rn.f64.s32 	%fd1, %r1;
	mov.f64 	%fd2, 0dBFF0000000000000;
	{
	.reg .b32 %temp; 
	mov.b64 	{%temp, %r6}, %fd2;
	}
	{
	.reg .b32 %temp; 
	mov.b64 	{%temp, %r7}, %fd1;
	}
	shr.u32 	%r8, %r7, 20;
	and.b32  	%r9, %r8, 2047;
	add.s32 	%r10, %r9, -1012;
	mov.b64 	%rd3, %fd1;
	shl.b64 	%rd4, %rd3, %r10;
	setp.eq.s64 	%p2, %rd4, -9223372036854775808;
	{ // callseq 0, 0
	.param .b64 param0;
	st.param.f64 	[param0], %fd1;
	.param .b64 retval0;
	call.uni (retval0), 
	__internal_accurate_pow, 
	(
	param0
	);
	ld.param.f64 	%fd3, [retval0];
	} // callseq 0
	setp.lt.s32 	%p3, %r6, 0;
	neg.f64 	%fd5, %fd3;
	selp.f64 	%fd6, %fd5, %fd3, %p2;
	selp.f64 	%fd7, %fd6, %fd3, %p3;
	setp.eq.s32 	%p4, %r1, 0;
	cvt.rn.f32.f64 	%f1, %fd7;
	selp.f32 	%f2, 0f3F800000, %f1, %p4;
	mul.wide.s32 	%rd6, %r1, 4;
	add.s64 	%rd7, %rd2, %rd6;
	st.global.f32 	[%rd7], %f2;
$L__BB1_2:
	ret;

}
	// .globl	_Z12vecAddKernelPfS_S_i
.visible .entry _Z12vecAddKernelPfS_S_i(
	.param .u64 .ptr .align 1 _Z12vecAddKernelPfS_S_i_param_0,
	.param .u64 .ptr .align 1 _Z12vecAddKernelPfS_S_i_param_1,
	.param .u64 .ptr .align 1 _Z12vecAddKernelPfS_S_i_param_2,
	.param .u32 _Z12vecAddKernelPfS_S_i_param_3
)
{
	.reg .pred 	%p<2>;
	.reg .b32 	%r<6>;
	.reg .b32 	%f<4>;
	.reg .b64 	%rd<11>;

	ld.param.u64 	%rd1, [_Z12vecAddKernelPfS_S_i_param_0];
	ld.param.u64 	%rd2, [_Z12vecAddKernelPfS_S_i_param_1];
	ld.param.u64 	%rd3, [_Z12vecAddKernelPfS_S_i_param_2];
	ld.param.u32 	%r2, [_Z12vecAddKernelPfS_S_i_param_3];
	mov.u32 	%r3, %ctaid.x;
	mov.u32 	%r4, %ntid.x;
	mov.u32 	%r5, %tid.x;
	mad.lo.s32 	%r1, %r3, %r4, %r5;
	setp.ge.s32 	%p1, %r1, %r2;
	@%p1 bra 	$L__BB2_2;
	cvta.to.global.u64 	%rd4, %rd1;
	cvta.to.global.u64 	%rd5, %rd2;
	cvta.to.global.u64 	%rd6, %rd3;
	mul.wide.s32 	%rd7, %r1, 4;
	add.s64 	%rd8, %rd4, %rd7;
	ld.global.f32 	%f1, [%rd8];
	add.s64 	%rd9, %rd5, %rd7;
	ld.global.f32 	%f2, [%rd9];
	add.f32 	%f3, %f1, %f2;
	add.s64 	%rd10, %rd6, %rd7;
	st.global.f32 	[%rd10], %f3;
$L__BB2_2:
	ret;

}
.func  (.param .b64 func_retval0) __internal_accurate_pow(
	.param .b64 __internal_accurate_pow_param_0
)
{
	.reg .pred 	%p<8>;
	.reg .b32 	%r<46>;
	.reg .b32 	%f<3>;
	.reg .b64 	%fd<109>;

	ld.param.f64 	%fd10, [__internal_accurate_pow_param_0];
	mov.f64 	%fd11, 0d3FF0000000000000;
	{
	.reg .b32 %temp; 
	mov.b64 	{%temp, %r8}, %fd11;
	}
	{
	.reg .b32 %temp; 
	mov.b64 	{%r9, %temp}, %fd11;
	}
	shr.u32 	%r10, %r8, 20;
	setp.lt.u32 	%p1, %r8, 1048576;
	mov.f64 	%fd12, 0d4350000000000000;
	{
	.reg .b32 %temp; 
	mov.b64 	{%temp, %r11}, %fd12;
	}
	{
	.reg .b32 %temp; 
	mov.b64 	{%r12, %temp}, %fd12;
	}
	shr.u32 	%r13, %r11, 20;
	add.s32 	%r14, %r13, -54;
	selp.b32 	%r15, %r12, %r9, %p1;
	selp.b32 	%r16, %r11, %r8, %p1;
	selp.b32 	%r1, %r14, %r10, %p1;
	add.s32 	%r45, %r1, -1023;
	and.b32  	%r17, %r16, -2146435073;
	or.b32  	%r18, %r17, 1072693248;
	mov.b64 	%fd107, {%r15, %r18};
	setp.lt.u32 	%p2, %r18, 1073127583;
	@%p2 bra 	$L__BB3_2;
	{
	.reg .b32 %temp; 
	mov.b64 	{%r19, %temp}, %fd107;
	}
	{
	.reg .b32 %temp; 
	mov.b64 	{%temp, %r20}, %fd107;
	}
	add.s32 	%r21, %r20, -1048576;
	mov.b64 	%fd107, {%r19, %r21};
	add.s32 	%r45, %r1, -1022;
$L__BB3_2:
	add.f64 	%fd13, %fd107, 0dBFF0000000000000;
	add.f64 	%fd14, %fd107, 0d3FF0000000000000;
	rcp.approx.ftz.f64 	%fd15, %fd14;
	neg.f64 	%fd16, %fd14;
	fma.rn.f64 	%fd17, %fd16, %fd15, 0d3FF0000000000000;
	fma.rn.f64 	%fd18, %fd17, %fd17, %fd17;
	fma.rn.f64 	%fd19, %fd18, %fd15, %fd15;
	mul.f64 	%fd20, %fd13, %fd19;
	fma.rn.f64 	%fd21, %fd13, %fd19, %fd20;
	mul.f64 	%fd22, %fd21, %fd21;
	fma.rn.f64 	%fd23, %fd22, 0d3EB0F5FF7D2CAFE2, 0d3ED0F5D241AD3B5A;
	fma.rn.f64 	%fd24, %fd23, %fd22, 0d3EF3B20A75488A3F;
	fma.rn.f64 	%fd25, %fd24, %fd22, 0d3F1745CDE4FAECD5;
	fma.rn.f64 	%fd26, %fd25, %fd22, 0d3F3C71C7258A578B;
	fma.rn.f64 	%fd27, %fd26, %fd22, 0d3F6249249242B910;
	fma.rn.f64 	%fd28, %fd27, %fd22, 0d3F89999999999DFB;
	sub.f64 	%fd29, %fd13, %fd21;
	add.f64 	%fd30, %fd29, %fd29;
	neg.f64 	%fd31, %fd21;
	fma.rn.f64 	%fd32, %fd31, %fd13, %fd30;
	mul.f64 	%fd33, %fd19, %fd32;
	fma.rn.f64 	%fd34, %fd22, %fd28, 0d3FB5555555555555;
	mov.f64 	%fd35, 0d3FB5555555555555;
	sub.f64 	%fd36, %fd35, %fd34;
	fma.rn.f64 	%fd37, %fd22, %fd28, %fd36;
	add.f64 	%fd38, %fd37, 0dBC46A4CB00B9E7B0;
	add.f64 	%fd39, %fd34, %fd38;
	sub.f64 	%fd40, %fd34, %fd39;
	add.f64 	%fd41, %fd38, %fd40;
	mul.rn.f64 	%fd42, %fd21, %fd21;
	neg.f64 	%fd43, %fd42;
	fma.rn.f64 	%fd44, %fd21, %fd21, %fd43;
	{
	.reg .b32 %temp; 
	mov.b64 	{%r22, %temp}, %fd33;
	}
	{
	.reg .b32 %temp; 
	mov.b64 	{%temp, %r23}, %fd33;
	}
	add.s32 	%r24, %r23, 1048576;
	mov.b64 	%fd45, {%r22, %r24};
	fma.rn.f64 	%fd46, %fd21, %fd45, %fd44;
	mul.rn.f64 	%fd47, %fd42, %fd21;
	neg.f64 	%fd48, %fd47;
	fma.rn.f64 	%fd49, %fd42, %fd21, %fd48;
	fma.rn.f64 	%fd50, %fd42, %fd33, %fd49;
	fma.rn.f64 	%fd51, %fd46, %fd21, %fd50;
	mul.rn.f64 	%fd52, %fd39, %fd47;
	neg.f64 	%fd53, %fd52;
	fma.rn.f64 	%fd54, %fd39, %fd47, %fd53;
	fma.rn.f64 	%fd55, %fd39, %fd51, %fd54;
	fma.rn.f64 	%fd56, %fd41, %fd47, %fd55;
	add.f64 	%fd57, %fd52, %fd56;
	sub.f64 	%fd58, %fd52, %fd57;
	add.f64 	%fd59, %fd56, %fd58;
	add.f64 	%fd60, %fd21, %fd57;
	sub.f64 	%fd61, %fd21, %fd60;
	add.f64 	%fd62, %fd57, %fd61;
	add.f64 	%fd63, %fd59, %fd62;
	add.f64 	%fd64, %fd33, %fd63;
	add.f64 	%fd65, %fd60, %fd64;
	sub.f64 	%fd66, %fd60, %fd65;
	add.f64 	%fd67, %fd64, %fd66;
	xor.b32  	%r25, %r45, -2147483648;
	mov.b32 	%r26, 1127219200;
	mov.b64 	%fd68, {%r25, %r26};
	mov.b32 	%r27, -2147483648;
	mov.b64 	%fd69, {%r27, %r26};
	sub.f64 	%fd70, %fd68, %fd69;
	fma.rn.f64 	%fd71, %fd70, 0d3FE62E42FEFA39EF, %fd65;
	fma.rn.f64 	%fd72, %fd70, 0dBFE62E42FEFA39EF, %fd71;
	sub.f64 	%fd73, %fd72, %fd65;
	sub.f64 	%fd74, %fd67, %fd73;
	fma.rn.f64 	%fd75, %fd70, 0d3C7ABC9E3B39803F, %fd74;
	add.f64 	%fd76, %fd71, %fd75;
	sub.f64 	%fd77, %fd71, %fd76;
	add.f64 	%fd78, %fd75, %fd77;
	{
	.reg .b32 %temp; 
	mov.b64 	{%temp, %r28}, %fd10;
	}
	{
	.reg .b32 %temp; 
	mov.b64 	{%r29, %temp}, %fd10;
	}
	shl.b32 	%r30, %r28, 1;
	setp.gt.u32 	%p3, %r30, -33554433;
	and.b32  	%r31, %r28, -15728641;
	selp.b32 	%r32, %r31, %r28, %p3;
	mov.b64 	%fd79, {%r29, %r32};
	mul.rn.f64 	%fd80, %fd76, %fd79;
	neg.f64 	%fd81, %fd80;
	fma.rn.f64 	%fd82, %fd76, %fd79, %fd81;
	fma.rn.f64 	%fd83, %fd78, %fd79, %fd82;
	add.f64 	%fd4, %fd80, %fd83;
	sub.f64 	%fd84, %fd80, %fd4;
	add.f64 	%fd5, %fd83, %fd84;
	fma.rn.f64 	%fd85, %fd4, 0d3FF71547652B82FE, 0d4338000000000000;
	{
	.reg .b32 %temp; 
	mov.b64 	{%r5, %temp}, %fd85;
	}
	mov.f64 	%fd86, 0dC338000000000000;
	add.rn.f64 	%fd87, %fd85, %fd86;
	fma.rn.f64 	%fd88, %fd87, 0dBFE62E42FEFA39EF, %fd4;
	fma.rn.f64 	%fd89, %fd87, 0dBC7ABC9E3B39803F, %fd88;
	fma.rn.f64 	%fd90, %fd89, 0d3E5ADE1569CE2BDF, 0d3E928AF3FCA213EA;
	fma.rn.f64 	%fd91, %fd90, %fd89, 0d3EC71DEE62401315;
	fma.rn.f64 	%fd92, %fd91, %fd89, 0d3EFA01997C89EB71;
	fma.rn.f64 	%fd93, %fd92, %fd89, 0d3F2A01A014761F65;
	fma.rn.f64 	%fd94, %fd93, %fd89, 0d3F56C16C1852B7AF;
	fma.rn.f64 	%fd95, %fd94, %fd89, 0d3F81111111122322;
	fma.rn.f64 	%fd96, %fd95, %fd89, 0d3FA55555555502A1;
	fma.rn.f64 	%fd97, %fd96, %fd89, 0d3FC5555555555511;
	fma.rn.f64 	%fd98, %fd97, %fd89, 0d3FE000000000000B;
	fma.rn.f64 	%fd99, %fd98, %fd89, 0d3FF0000000000000;
	fma.rn.f64 	%fd100, %fd99, %fd89, 0d3FF0000000000000;
	{
	.reg .b32 %temp; 
	mov.b64 	{%r6, %temp}, %fd100;
	}
	{
	.reg .b32 %temp; 
	mov.b64 	{%temp, %r7}, %fd100;
	}
	shl.b32 	%r33, %r5, 20;
	add.s32 	%r34, %r33, %r7;
	mov.b64 	%fd108, {%r6, %r34};
	{
	.reg .b32 %temp; 
	mov.b64 	{%temp, %r35}, %fd4;
	}
	mov.b32 	%f2, %r35;
	abs.f32 	%f1, %f2;
	setp.lt.f32 	%p4, %f1, 0f4086232B;
	@%p4 bra 	$L__BB3_5;
	setp.lt.f64 	%p5, %fd4, 0d0000000000000000;
	add.f64 	%fd101, %fd4, 0d7FF0000000000000;
	selp.f64 	%fd108, 0d0000000000000000, %fd101, %p5;
	setp.geu.f32 	%p6, %f1, 0f40874800;
	@%p6 bra 	$L__BB3_5;
	shr.u32 	%r36, %r5, 31;
	add.s32 	%r37, %r5, %r36;
	shr.s32 	%r38, %r37, 1;
	shl.b32 	%r39, %r38, 20;
	add.s32 	%r40, %r7, %r39;
	mov.b64 	%fd102, {%r6, %r40};
	sub.s32 	%r41, %r5, %r38;
	shl.b32 	%r42, %r41, 20;
	add.s32 	%r43, %r42, 1072693248;
	mov.b32 	%r44, 0;
	mov.b64 	%fd103, {%r44, %r43};
	mul.f64 	%fd108, %fd103, %fd102;
$L__BB3_5:
	abs.f64 	%fd104, %fd108;
	setp.eq.f64 	%p7, %fd104, 0d7FF0000000000000;
	fma.rn.f64 	%fd105, %fd108, %fd5, %fd108;
	selp.f64 	%fd106, %fd108, %fd105, %p7;
	st.param.f64 	[func_retval0], %fd106;
	ret;

}


// ===== COMPILED SASS (sm_100) =====

	.target	sm_100

	.elftype	@"ET_EXEC"


//--------------------- .note.nv.tkinfo           --------------------------
	.section	.note.nv.tkinfo,"",@"SHT_NOTE"
	.sectionflags	@"SHF_NOTE_NV_TKINFO"
	.tkinfo
        /*0018*/ 	.word	0x00000002
        /*0030*/ 	.string	""
        /*0030*/ 	.string	"ptxas"
        /*0030*/ 	.string	"Cuda compilation tools, release 13.0, V13.0.88"
        /*0030*/ 	.string	"Build cuda_13.0.r13.0/compiler.36424714_0"
        /*0030*/ 	.string	"-arch sm_100 -m 64 "



//--------------------- .note.nv.cuinfo           --------------------------
	.section	.note.nv.cuinfo,"",@"SHT_NOTE"
	.sectionflags	@"SHF_NOTE_NV_CUINFO"
        /*0018*/ 	.short	0x0002
        /*001a*/ 	.short	0x0064
        /*001c*/ 	.short	0x0082
	.zero		2


//--------------------- .nv.info                  --------------------------
	.section	.nv.info,"",@"SHT_CUDA_INFO"
	.align	4


	//----- nvinfo : EIATTR_REGCOUNT
	.align		4
        /*0000*/ 	.byte	0x04, 0x2f
        /*0002*/ 	.short	(.L_1 - .L_0)
	.align		4
.L_0:
        /*0004*/ 	.word	index@(_Z14harmonicKernelPfi)
        /*0008*/ 	.word	0x0000000e


	//----- nvinfo : EIATTR_FRAME_SIZE
	.align		4
.L_1:
        /*000c*/ 	.byte	0x04, 0x11
        /*000e*/ 	.short	(.L_3 - .L_2)
	.align		4
.L_2:
        /*0010*/ 	.word	index@($__internal_0_$__cuda_sm20_rcp_rn_f32_slowpath)
        /*0014*/ 	.word	0x00000000


	//----- nvinfo : EIATTR_FRAME_SIZE
	.align		4
.L_3:
        /*0018*/ 	.byte	0x04, 0x11
        /*001a*/ 	.short	(.L_5 - .L_4)
	.align		4
.L_4:
        /*001c*/ 	.word	index@(_Z14harmonicKernelPfi)
        /*0020*/ 	.word	0x00000000


	//----- nvinfo : EIATTR_REGCOUNT
	.align		4
.L_5:
        /*0024*/ 	.byte	0x04, 0x2f
        /*0026*/ 	.short	(.L_7 - .L_6)
	.align		4
.L_6:
        /*0028*/ 	.word	index@(_Z14lagrangeKernelPfi)
        /*002c*/ 	.word	0x0000001c


	//----- nvinfo : EIATTR_FRAME_SIZE
	.align		4
.L_7:
        /*0030*/ 	.byte	0x04, 0x11
        /*0032*/ 	.short	(.L_9 - .L_8)
	.align		4
.L_8:
        /*0034*/ 	.word	index@($_Z14lagrangeKernelPfi$__internal_accurate_pow)
        /*0038*/ 	.word	0x00000000


	//----- nvinfo : EIATTR_FRAME_SIZE
	.align		4
.L_9:
        /*003c*/ 	.byte	0x04, 0x11
        /*003e*/ 	.short	(.L_11 - .L_10)
	.align		4
.L_10:
        /*0040*/ 	.word	index@(_Z14lagrangeKernelPfi)
        /*0044*/ 	.word	0x00000000


	//----- nvinfo : EIATTR_REGCOUNT
	.align		4
.L_11:
        /*0048*/ 	.byte	0x04, 0x2f
        /*004a*/ 	.short	(.L_13 - .L_12)
	.align		4
.L_12:
        /*004c*/ 	.word	index@(_Z12vecAddKernelPfS_S_i)
        /*0050*/ 	.word	0x0000000c


	//----- nvinfo : EIATTR_FRAME_SIZE
	.align		4
.L_13:
        /*0054*/ 	.byte	0x04, 0x11
        /*0056*/ 	.short	(.L_15 - .L_14)
	.align		4
.L_14:
        /*0058*/ 	.word	index@(_Z12vecAddKernelPfS_S_i)
        /*005c*/ 	.word	0x00000000


	//----- nvinfo : EIATTR_MIN_STACK_SIZE
	.align		4
.L_15:
        /*0060*/ 	.byte	0x04, 0x12
        /*0062*/ 	.short	(.L_17 - .L_16)
	.align		4
.L_16:
        /*0064*/ 	.word	index@(_Z12vecAddKernelPfS_S_i)
        /*0068*/ 	.word	0x00000000


	//----- nvinfo : EIATTR_MIN_STACK_SIZE
	.align		4
.L_17:
        /*006c*/ 	.byte	0x04, 0x12
        /*006e*/ 	.short	(.L_19 - .L_18)
	.align		4
.L_18:
        /*0070*/ 	.word	index@(_Z14lagrangeKernelPfi)
        /*0074*/ 	.word	0x00000000


	//----- nvinfo : EIATTR_MIN_STACK_SIZE
	.align		4
.L_19:
        /*0078*/ 	.byte	0x04, 0x12
        /*007a*/ 	.short	(.L_21 - .L_20)
	.align		4
.L_20:
        /*007c*/ 	.word	index@(_Z14harmonicKernelPfi)
        /*0080*/ 	.word	0x00000000
.L_21:


//--------------------- .nv.compat                --------------------------
	.section	.nv.compat,"",@"SHT_CUDA_COMPAT_INFO"
	.align	4
        /*0000*/ 	.byte	0x02, 0x09, 0x00, 0x00, 0x02, 0x02, 0x01, 0x00, 0x02, 0x05, 0x05, 0x00, 0x03, 0x07, 0x01, 0x01
        /*0010*/ 	.byte	0x02, 0x03, 0x00, 0x00, 0x02, 0x06, 0x01, 0x00, 0x04, 0x0b, 0x08, 0x00, 0x01, 0x00, 0x00, 0x00
        /*0020*/ 	.byte	0x00, 0x00, 0x00, 0x00


//--------------------- .nv.info._Z12vecAddKernelPfS_S_i --------------------------
	.section	.nv.info._Z12vecAddKernelPfS_S_i,"",@"SHT_CUDA_INFO"
	.sectionflags	@""
	.align	4


	//----- nvinfo : EIATTR_CUDA_API_VERSION
	.align		4
        /*0000*/ 	.byte	0x04, 0x37
        /*0002*/ 	.short	(.L_23 - .L_22)
.L_22:
        /*0004*/ 	.word	0x00000082


	//----- nvinfo : EIATTR_KPARAM_INFO
	.align		4
.L_23:
        /*0008*/ 	.byte	0x04, 0x17
        /*000a*/ 	.short	(.L_25 - .L_24)
.L_24:
        /*000c*/ 	.word	0x00000000
        /*0010*/ 	.short	0x0003
        /*0012*/ 	.short	0x0018
        /*0014*/ 	.byte	0x00, 0xf0, 0x11, 0x00


	//----- nvinfo : EIATTR_KPARAM_INFO
	.align		4
.L_25:
        /*0018*/ 	.byte	0x04, 0x17
        /*001a*/ 	.short	(.L_27 - .L_26)
.L_26:
        /*001c*/ 	.word	0x00000000
        /*0020*/ 	.short	0x0002
        /*0022*/ 	.short	0x0010
        /*0024*/ 	.byte	0x00, 0xf5, 0x21, 0x00


	//----- nvinfo : EIATTR_KPARAM_INFO
	.align		4
.L_27:
        /*0028*/ 	.byte	0x04, 0x17
        /*002a*/ 	.short	(.L_29 - .L_28)
.L_28:
        /*002c*/ 	.word	0x00000000
        /*0030*/ 	.short	0x0001
        /*0032*/ 	.short	0x0008
        /*0034*/ 	.byte	0x00, 0xf5, 0x21, 0x00


	//----- nvinfo : EIATTR_KPARAM_INFO
	.align		4
.L_29:
        /*0038*/ 	.byte	0x04, 0x17
        /*003a*/ 	.short	(.L_31 - .L_30)
.L_30:
        /*003c*/ 	.word	0x00000000
        /*0040*/ 	.short	0x0000
        /*0042*/ 	.short	0x0000
        /*0044*/ 	.byte	0x00, 0xf5, 0x21, 0x00


	//----- nvinfo : EIATTR_SPARSE_MMA_MASK
	.align		4
.L_31:
        /*0048*/ 	.byte	0x03, 0x50
        /*004a*/ 	.short	0x0000


	//----- nvinfo : EIATTR_MAXREG_COUNT
	.align		4
        /*004c*/ 	.byte	0x03, 0x1b
        /*004e*/ 	.short	0x00ff


	//----- nvinfo : EIATTR_MERCURY_ISA_VERSION
	.align		4
        /*0050*/ 	.byte	0x03, 0x5f
        /*0052*/ 	.short	0x0101


	//----- nvinfo : EIATTR_VRC_CTA_INIT_COUNT
	.align		4
        /*0054*/ 	.byte	0x02, 0x4a
	.zero		1
	.zero		1


	//----- nvinfo : EIATTR_EXIT_INSTR_OFFSETS
	.align		4
        /*0058*/ 	.byte	0x04, 0x1c
        /*005a*/ 	.short	(.L_33 - .L_32)


	//   ....[0]....
.L_32:
        /*005c*/ 	.word	0x00000070


	//   ....[1]....
        /*0060*/ 	.word	0x00000130


	//----- nvinfo : EIATTR_CBANK_PARAM_SIZE
	.align		4
.L_33:
        /*0064*/ 	.byte	0x03, 0x19
        /*0066*/ 	.short	0x001c


	//----- nvinfo : EIATTR_PARAM_CBANK
	.align		4
        /*0068*/ 	.byte	0x04, 0x0a
        /*006a*/ 	.short	(.L_35 - .L_34)
	.align		4
.L_34:
        /*006c*/ 	.word	index@(.nv.constant0._Z12vecAddKernelPfS_S_i)
        /*0070*/ 	.short	0x0380
        /*0072*/ 	.short	0x001c


	//----- nvinfo : EIATTR_SW_WAR
	.align		4
.L_35:
        /*0074*/ 	.byte	0x04, 0x36
        /*0076*/ 	.short	(.L_37 - .L_36)
.L_36:
        /*0078*/ 	.word	0x00000008
.L_37:


//--------------------- .nv.info._Z14lagrangeKernelPfi --------------------------
	.section	.nv.info._Z14lagrangeKernelPfi,"",@"SHT_CUDA_INFO"
	.sectionflags	@""
	.align	4


	//----- nvinfo : EIATTR_CUDA_API_VERSION
	.align		4
        /*0000*/ 	.byte	0x04, 0x37
        /*0002*/ 	.short	(.L_39 - .L_38)
.L_38:
        /*0004*/ 	.word	0x00000082


	//----- nvinfo : EIATTR_KPARAM_INFO
	.align		4
.L_39:
        /*0008*/ 	.byte	0x04, 0x17
        /*000a*/ 	.short	(.L_41 - .L_40)
.L_40:
        /*000c*/ 	.word	0x00000000
        /*0010*/ 	.short	0x0001
        /*0012*/ 	.short	0x0008
        /*0014*/ 	.byte	0x00, 0xf0, 0x11, 0x00


	//----- nvinfo : EIATTR_KPARAM_INFO
	.align		4
.L_41:
        /*0018*/ 	.byte	0x04, 0x17
        /*001a*/ 	.short	(.L_43 - .L_42)
.L_42:
        /*001c*/ 	.word	0x00000000
        /*0020*/ 	.short	0x0000
        /*0022*/ 	.short	0x0000
        /*0024*/ 	.byte	0x00, 0xf5, 0x21, 0x00


	//----- nvinfo : EIATTR_SPARSE_MMA_MASK
	.align		4
.L_43:
        /*0028*/ 	.byte	0x03, 0x50
        /*002a*/ 	.short	0x0000


	//----- nvinfo : EIATTR_MAXREG_COUNT
	.align		4
        /*002c*/ 	.byte	0x03, 0x1b
        /*002e*/ 	.short	0x00ff


	//----- nvinfo : EIATTR_MERCURY_ISA_VERSION
	.align		4
        /*0030*/ 	.byte	0x03, 0x5f
        /*0032*/ 	.short	0x0101


	//----- nvinfo : EIATTR_VRC_CTA_INIT_COUNT
	.align		4
        /*0034*/ 	.byte	0x02, 0x4a
	.zero		1
	.zero		1


	//----- nvinfo : EIATTR_EXIT_INSTR_OFFSETS
	.align		4
        /*0038*/ 	.byte	0x04, 0x1c
        /*003a*/ 	.short	(.L_45 - .L_44)


	//   ....[0]....
.L_44:
        /*003c*/ 	.word	0x00000070


	//   ....[1]....
        /*0040*/ 	.word	0x00000200


	//----- nvinfo : EIATTR_CRS_STACK_SIZE
	.align		4
.L_45:
        /*0044*/ 	.byte	0x04, 0x1e
        /*0046*/ 	.short	(.L_47 - .L_46)
.L_46:
        /*0048*/ 	.word	0x00000000


	//----- nvinfo : EIATTR_CBANK_PARAM_SIZE
	.align		4
.L_47:
        /*004c*/ 	.byte	0x03, 0x19
        /*004e*/ 	.short	0x000c


	//----- nvinfo : EIATTR_PARAM_CBANK
	.align		4
        /*0050*/ 	.byte	0x04, 0x0a
        /*0052*/ 	.short	(.L_49 - .L_48)
	.align		4
.L_48:
        /*0054*/ 	.word	index@(.nv.constant0._Z14lagrangeKernelPfi)
        /*0058*/ 	.short	0x0380
        /*005a*/ 	.short	0x000c


	//----- nvinfo : EIATTR_SW_WAR
	.align		4
.L_49:
        /*005c*/ 	.byte	0x04, 0x36
        /*005e*/ 	.short	(.L_51 - .L_50)
.L_50:
        /*0060*/ 	.word	0x00000008
.L_51:


//--------------------- .nv.info._Z14harmonicKernelPfi --------------------------
	.section	.nv.info._Z14harmonicKernelPfi,"",@"SHT_CUDA_INFO"
	.sectionflags	@""
	.align	4


	//----- nvinfo : EIATTR_CUDA_API_VERSION
	.align		4
        /*0000*/ 	.byte	0x04, 0x37
        /*0002*/ 	.short	(.L_53 - .L_52)
.L_52:
        /*0004*/ 	.word	0x00000082


	//----- nvinfo : EIATTR_KPARAM_INFO
	.align		4
.L_53:
        /*0008*/ 	.byte	0x04, 0x17
        /*000a*/ 	.short	(.L_55 - .L_54)
.L_54:
        /*000c*/ 	.word	0x00000000
        /*0010*/ 	.short	0x0001
        /*0012*/ 	.short	0x0008
        /*0014*/ 	.byte	0x00, 0xf0, 0x11, 0x00


	//----- nvinfo : EIATTR_KPARAM_INFO
	.align		4
.L_55:
        /*0018*/ 	.byte	0x04, 0x17
        /*001a*/ 	.short	(.L_57 - .L_56)
.L_56:
        /*001c*/ 	.word	0x00000000
        /*0020*/ 	.short	0x0000
        /*0022*/ 	.short	0x0000
        /*0024*/ 	.byte	0x00, 0xf5, 0x21, 0x00


	//----- nvinfo : EIATTR_SPARSE_MMA_MASK
	.align		4
.L_57:
        /*0028*/ 	.byte	0x03, 0x50
        /*002a*/ 	.short	0x0000


	//----- nvinfo : EIATTR_MAXREG_COUNT
	.align		4
        /*002c*/ 	.byte	0x03, 0x1b
        /*002e*/ 	.short	0x00ff


	//----- nvinfo : EIATTR_MERCURY_ISA_VERSION
	.align		4
        /*0030*/ 	.byte	0x03, 0x5f
        /*0032*/ 	.short	0x0101


	//----- nvinfo : EIATTR_VRC_CTA_INIT_COUNT
	.align		4
        /*0034*/ 	.byte	0x02, 0x4a
	.zero		1
	.zero		1


	//----- nvinfo : EIATTR_EXIT_INSTR_OFFSETS
	.align		4
        /*0038*/ 	.byte	0x04, 0x1c
        /*003a*/ 	.short	(.L_59 - .L_58)


	//   ....[0]....
.L_58:
        /*003c*/ 	.word	0x00000070


	//   ....[1]....
        /*0040*/ 	.word	0x000001b0


	//----- nvinfo : EIATTR_CRS_STACK_SIZE
	.align		4
.L_59:
        /*0044*/ 	.byte	0x04, 0x1e
        /*0046*/ 	.short	(.L_61 - .L_60)
.L_60:
        /*0048*/ 	.word	0x00000000


	//----- nvinfo : EIATTR_CBANK_PARAM_SIZE
	.align		4
.L_61:
        /*004c*/ 	.byte	0x03, 0x19
        /*004e*/ 	.short	0x000c


	//----- nvinfo : EIATTR_PARAM_CBANK
	.align		4
        /*0050*/ 	.byte	0x04, 0x0a
        /*0052*/ 	.short	(.L_63 - .L_62)
	.align		4
.L_62:
        /*0054*/ 	.word	index@(.nv.constant0._Z14harmonicKernelPfi)
        /*0058*/ 	.short	0x0380
        /*005a*/ 	.short	0x000c


	//----- nvinfo : EIATTR_SW_WAR
	.align		4
.L_63:
        /*005c*/ 	.byte	0x04, 0x36
        /*005e*/ 	.short	(.L_65 - .L_64)
.L_64:
        /*0060*/ 	.word	0x00000008
.L_65:


//--------------------- .nv.callgraph             --------------------------
	.section	.nv.callgraph,"",@"SHT_CUDA_CALLGRAPH"
	.align	4
	.sectionentsize	8
	.align		4
        /*0000*/ 	.word	0x00000000
	.align		4
        /*0004*/ 	.word	0xffffffff
	.align		4
        /*0008*/ 	.word	0x00000000
	.align		4
        /*000c*/ 	.word	0xfffffffe
	.align		4
        /*0010*/ 	.word	0x00000000
	.align		4
        /*0014*/ 	.word	0xfffffffd
	.align		4
        /*0018*/ 	.word	0x00000000
	.align		4
        /*001c*/ 	.word	0xfffffffc


//--------------------- .text._Z12vecAddKernelPfS_S_i --------------------------
	.section	.text._Z12vecAddKernelPfS_S_i,"ax",@progbits
	.align	128
        .global         _Z12vecAddKernelPfS_S_i
        .type           _Z12vecAddKernelPfS_S_i,@function
        .size           _Z12vecAddKernelPfS_S_i,(.L_x_14 - _Z12vecAddKernelPfS_S_i)
        .other          _Z12vecAddKernelPfS_S_i,@"STO_CUDA_ENTRY STV_DEFAULT"
_Z12vecAddKernelPfS_S_i:
.text._Z12vecAddKernelPfS_S_i:
[----:B------:R-:W-:Y:S01]  /*0000*/  LDC R1, c[0x0][0x37c] ;  /* 0x0000df00ff017b82 */ /* 0x000fe20000000800 */
[----:B------:R-:W0:Y:S07]  /*0010*/  S2R R0, SR_TID.X ;  /* 0x0000000000007919 */ /* 0x000e2e0000002100 */
[----:B------:R-:W0:Y:S01]  /*0020*/  S2UR UR4, SR_CTAID.X ;  /* 0x00000000000479c3 */ /* 0x000e220000002500 */
[----:B------:R-:W1:Y:S07]  /*0030*/  LDCU UR5, c[0x0][0x398] ;  /* 0x00007300ff0577ac */ /* 0x000e6e0008000800 */
[----:B------:R-:W0:Y:S02]  /*0040*/  LDC R9, c[0x0][0x360] ;  /* 0x0000d800ff097b82 */ /* 0x000e240000000800 */
[----:B0-----:R-:W-:-:S05]  /*0050*/  IMAD R9, R9, UR4, R0 ;  /* 0x0000000409097c24 */ /* 0x001fca000f8e0200 */
[----:B-1----:R-:W-:-:S13]  /*0060*/  ISETP.GE.AND P0, PT, R9, UR5, PT ;  /* 0x0000000509007c0c */ /* 0x002fda000bf06270 */
[----:B------:R-:W-:Y:S05]  /*0070*/  @P0 EXIT ;  /* 0x000000000000094d */ /* 0x000fea0003800000 */
[----:B------:R-:W0:Y:S01]  /*0080*/  LDC.64 R2, c[0x0][0x380] ;  /* 0x0000e000ff027b82 */ /* 0x000e220000000a00 */
[----:B------:R-:W1:Y:S07]  /*0090*/  LDCU.64 UR4, c[0x0][0x358] ;  /* 0x00006b00ff0477ac */ /* 0x000e6e0008000a00 */
[----:B------:R-:W2:Y:S08]  /*00a0*/  LDC.64 R4, c[0x0][0x388] ;  /* 0x0000e200ff047b82 */ /* 0x000eb00000000a00 */
[----:B------:R-:W3:Y:S01]  /*00b0*/  LDC.64 R6, c[0x0][0x390] ;  /* 0x0000e400ff067b82 */ /* 0x000ee20000000a00 */
[----:B0-----:R-:W-:-:S06]  /*00c0*/  IMAD.WIDE R2, R9, 0x4, R2 ;  /* 0x0000000409027825 */ /* 0x001fcc00078e0202 */
[----:B-1----:R-:W4:Y:S01]  /*00d0*/  LDG.E R2, desc[UR4][R2.64] ;  /* 0x0000000402027981 */ /* 0x002f22000c1e1900 */
[----:B--2---:R-:W-:-:S06]  /*00e0*/  IMAD.WIDE R4, R9, 0x4, R4 ;  /* 0x0000000409047825 */ /* 0x004fcc00078e0204 */
[----:B------:R-:W4:Y:S01]  /*00f0*/  LDG.E R5, desc[UR4][R4.64] ;  /* 0x0000000404057981 */ /* 0x000f22000c1e1900 */
[----:B---3--:R-:W-:-:S04]  /*0100*/  IMAD.WIDE R6, R9, 0x4, R6 ;  /* 0x0000000409067825 */ /* 0x008fc800078e0206 */
[----:B----4-:R-:W-:-:S05]  /*0110*/  FADD R9, R2, R5 ;  /* 0x0000000502097221 */ /* 0x010fca0000000000 */
[----:B------:R-:W-:Y:S01]  /*0120*/  STG.E desc[UR4][R6.64], R9 ;  /* 0x0000000906007986 */ /* 0x000fe2000c101904 */
[----:B------:R-:W-:Y:S05]  /*0130*/  EXIT ;  /* 0x000000000000794d */ /* 0x000fea0003800000 */
.L_x_0:
[----:B------:R-:W-:-:S00]  /*0140*/  BRA `(.L_x_0) ;  /* 0xfffffffc00fc7947 */ /* 0x000fc0000383ffff */
[----:B------:R-:W-:-:S00]  /*0150*/  NOP ;  /* 0x0000000000007918 */ /* 0x000fc00000000000 */
        /* <DEDUP_REMOVED lines=10> */
.L_x_14:


//--------------------- .text._Z14lagrangeKernelPfi --------------------------
	.section	.text._Z14lagrangeKernelPfi,"ax",@progbits
	.align	128
        .global         _Z14lagrangeKernelPfi
        .type           _Z14lagrangeKernelPfi,@function
        .size           _Z14lagrangeKernelPfi,(.L_x_12 - _Z14lagrangeKernelPfi)
        .other          _Z14lagrangeKernelPfi,@"STO_CUDA_ENTRY STV_DEFAULT"
_Z14lagrangeKernelPfi:
.text._Z14lagrangeKernelPfi:
        /* <DEDUP_REMOVED lines=8> */
[----:B------:R-:W0:Y:S01]  /*0080*/  I2F.F64 R2, R4 ;  /* 0x0000000400027312 */ /* 0x000e220000201c00 */
[----:B------:R-:W-:Y:S01]  /*0090*/  BSSY.RECONVERGENT B0, `(.L_x_1) ;  /* 0x000000b000007945 */ /* 0x000fe20003800200 */
[----:B------:R-:W1:Y:S01]  /*00a0*/  LDCU.64 UR4, c[0x0][0x358] ;  /* 0x00006b00ff0477ac */ /* 0x000e620008000a00 */
[----:B0-----:R-:W-:-:S04]  /*00b0*/  SHF.R.U32.HI R0, RZ, 0x14, R3 ;  /* 0x00000014ff007819 */ /* 0x001fc80000011603 */
[----:B------:R-:W-:-:S05]  /*00c0*/  LOP3.LUT R0, R0, 0x7ff, RZ, 0xc0, !PT ;  /* 0x000007ff00007812 */ /* 0x000fca00078ec0ff */
[----:B------:R-:W-:-:S05]  /*00d0*/  VIADD R5, R0, 0xfffffc0c ;  /* 0xfffffc0c00057836 */ /* 0x000fca0000000000 */
[CC--:B------:R-:W-:Y:S02]  /*00e0*/  SHF.L.U32 R0, R2.reuse, R5.reuse, RZ ;  /* 0x0000000502007219 */ /* 0x0c0fe400000006ff */
[----:B------:R-:W-:Y:S02]  /*00f0*/  SHF.L.U64.HI R5, R2, R5, R3 ;  /* 0x0000000502057219 */ /* 0x000fe40000010203 */
[----:B------:R-:W-:Y:S02]  /*0100*/  ISETP.NE.U32.AND P0, PT, R0, RZ, PT ;  /* 0x000000ff0000720c */ /* 0x000fe40003f05070 */
[----:B------:R-:W-:Y:S02]  /*0110*/  MOV R0, 0x140 ;  /* 0x0000014000007802 */ /* 0x000fe40000000f00 */
[----:B-1----:R-:W-:-:S13]  /*0120*/  ISETP.NE.AND.EX P0, PT, R5, -0x80000000, PT, P0 ;  /* 0x800000000500780c */ /* 0x002fda0003f05300 */
[----:B------:R-:W-:Y:S05]  /*0130*/  CALL.REL.NOINC `($_Z14lagrangeKernelPfi$__internal_accurate_pow) ;  /* 0x0000000000347944 */ /* 0x000fea0003c00000 */
[----:B------:R-:W-:Y:S05]  /*0140*/  BSYNC.RECONVERGENT B0 ;  /* 0x0000000000007941 */ /* 0x000fea0003800200 */
.L_x_1:
[----:B------:R-:W-:Y:S01]  /*0150*/  IMAD.MOV.U32 R2, RZ, RZ, R5 ;  /* 0x000000ffff027224 */ /* 0x000fe200078e0005 */
[----:B------:R-:W0:Y:S01]  /*0160*/  LDC.64 R6, c[0x0][0x380] ;  /* 0x0000e000ff067b82 */ /* 0x000e220000000a00 */
[----:B------:R-:W-:-:S06]  /*0170*/  IMAD.MOV.U32 R3, RZ, RZ, R10 ;  /* 0x000000ffff037224 */ /* 0x000fcc00078e000a */
[----:B------:R-:W-:-:S10]  /*0180*/  DADD R2, -RZ, -R2 ;  /* 0x00000000ff027229 */ /* 0x000fd40000000902 */
[----:B------:R-:W-:Y:S02]  /*0190*/  FSEL R2, R2, R5, !P0 ;  /* 0x0000000502027208 */ /* 0x000fe40004000000 */
[----:B------:R-:W-:Y:S02]  /*01a0*/  FSEL R3, R3, R10, !P0 ;  /* 0x0000000a03037208 */ /* 0x000fe40004000000 */
[C---:B------:R-:W-:Y:S02]  /*01b0*/  ISETP.NE.AND P0, PT, R4.reuse, RZ, PT ;  /* 0x000000ff0400720c */ /* 0x040fe40003f05270 */
[----:B------:R-:W1:Y:S01]  /*01c0*/  F2F.F32.F64 R2, R2 ;  /* 0x0000000200027310 */ /* 0x000e620000301000 */
[----:B0-----:R-:W-:Y:S01]  /*01d0*/  IMAD.WIDE R4, R4, 0x4, R6 ;  /* 0x0000000404047825 */ /* 0x001fe200078e0206 */
[----:B-1----:R-:W-:-:S05]  /*01e0*/  FSEL R7, R2, 1, P0 ;  /* 0x3f80000002077808 */ /* 0x002fca0000000000 */
[----:B------:R-:W-:Y:S01]  /*01f0*/  STG.E desc[UR4][R4.64], R7 ;  /* 0x0000000704007986 */ /* 0x000fe2000c101904 */
[----:B------:R-:W-:Y:S05]  /*0200*/  EXIT ;  /* 0x000000000000794d */ /* 0x000fea0003800000 */
        .type           $_Z14lagrangeKernelPfi$__internal_accurate_pow,@function
        .size           $_Z14lagrangeKernelPfi$__internal_accurate_pow,(.L_x_12 - $_Z14lagrangeKernelPfi$__internal_accurate_pow)
$_Z14lagrangeKernelPfi$__internal_accurate_pow:
[----:B------:R-:W0:Y:S01]  /*0210*/  MUFU.RCP64H R9, 2 ;  /* 0x4000000000097908 */ /* 0x000e220000001800 */
[----:B------:R-:W-:Y:S01]  /*0220*/  IMAD.MOV.U32 R6, RZ, RZ, 0x0 ;  /* 0x00000000ff067424 */ /* 0x000fe200078e00ff */
[----:B------:R-:W-:Y:S01]  /*0230*/  UMOV UR6, 0x7d2cafe2 ;  /* 0x7d2cafe200067882 */ /* 0x000fe20000000000 */
[----:B------:R-:W-:Y:S01]  /*0240*/  IMAD.MOV.U32 R7, RZ, RZ, 0x40000000 ;  /* 0x40000000ff077424 */ /* 0x000fe200078e00ff */
[----:B------:R-:W-:Y:S01]  /*0250*/  UMOV UR7, 0x3eb0f5ff ;  /* 0x3eb0f5ff00077882 */ /* 0x000fe20000000000 */
[----:B------:R-:W-:Y:S01]  /*0260*/  IMAD.MOV.U32 R8, RZ, RZ, RZ ;  /* 0x000000ffff087224 */ /* 0x000fe200078e00ff */
[----:B------:R-:W-:Y:S01]  /*0270*/  UMOV UR8, 0x3b39803f ;  /* 0x3b39803f00087882 */ /* 0x000fe20000000000 */
[----:B------:R-:W-:Y:S01]  /*0280*/  IMAD.MOV.U32 R12, RZ, RZ, 0x41ad3b5a ;  /* 0x41ad3b5aff0c7424 */ /* 0x000fe200078e00ff */
[----:B------:R-:W-:Y:S01]  /*0290*/  UMOV UR9, 0x3c7abc9e ;  /* 0x3c7abc9e00097882 */ /* 0x000fe20000000000 */
[----:B------:R-:W-:Y:S02]  /*02a0*/  IMAD.MOV.U32 R13, RZ, RZ, 0x3ed0f5d2 ;  /* 0x3ed0f5d2ff0d7424 */ /* 0x000fe400078e00ff */
[----:B------:R-:W-:-:S05]  /*02b0*/  IMAD.SHL.U32 R5, R3, 0x2, RZ ;  /* 0x0000000203057824 */ /* 0x000fca00078e00ff */
[----:B------:R-:W-:Y:S01]  /*02c0*/  ISETP.GT.U32.AND P1, PT, R5, -0x2000001, PT ;  /* 0xfdffffff0500780c */ /* 0x000fe20003f24070 */
[----:B0-----:R-:W-:-:S08]  /*02d0*/  DFMA R6, R8, -R6, 1 ;  /* 0x3ff000000806742b */ /* 0x001fd00000000806 */
[----:B------:R-:W-:-:S08]  /*02e0*/  DFMA R6, R6, R6, R6 ;  /* 0x000000060606722b */ /* 0x000fd00000000006 */
[----:B------:R-:W-:-:S08]  /*02f0*/  DFMA R8, R8, R6, R8 ;  /* 0x000000060808722b */ /* 0x000fd00000000008 */
[----:B------:R-:W-:-:S08]  /*0300*/  DMUL R6, RZ, R8 ;  /* 0x00000008ff067228 */ /* 0x000fd00000000000 */
[----:B------:R-:W-:-:S08]  /*0310*/  DFMA R6, RZ, R8, R6 ;  /* 0x00000008ff06722b */ /* 0x000fd00000000006 */
[----:B------:R-:W-:Y:S02]  /*0320*/  DMUL R10, R6, R6 ;  /* 0x00000006060a7228 */ /* 0x000fe40000000000 */
[----:B------:R-:W-:-:S06]  /*0330*/  DADD R14, RZ, -R6 ;  /* 0x00000000ff0e7229 */ /* 0x000fcc0000000806 */
[----:B------:R-:W-:Y:S01]  /*0340*/  DFMA R12, R10, UR6, R12 ;  /* 0x000000060a0c7c2b */ /* 0x000fe2000800000c */
[----:B------:R-:W-:Y:S01]  /*0350*/  UMOV UR6, 0x75488a3f ;  /* 0x75488a3f00067882 */ /* 0x000fe20000000000 */
[----:B------:R-:W-:Y:S01]  /*0360*/  UMOV UR7, 0x3ef3b20a ;  /* 0x3ef3b20a00077882 */ /* 0x000fe20000000000 */
[----:B------:R-:W-:Y:S02]  /*0370*/  DADD R18, R14, R14 ;  /* 0x000000000e127229 */ /* 0x000fe4000000000e */
[----:B------:R-:W-:-:S03]  /*0380*/  DMUL R14, R6, R6 ;  /* 0x00000006060e7228 */ /* 0x000fc60000000000 */
[----:B------:R-:W-:Y:S01]  /*0390*/  DFMA R12, R10, R12, UR6 ;  /* 0x000000060a0c7e2b */ /* 0x000fe2000800000c */
[----:B------:R-:W-:Y:S01]  /*03a0*/  UMOV UR6, 0xe4faecd5 ;  /* 0xe4faecd500067882 */ /* 0x000fe20000000000 */
[----:B------:R-:W-:Y:S01]  /*03b0*/  UMOV UR7, 0x3f1745cd ;  /* 0x3f1745cd00077882 */ /* 0x000fe20000000000 */
[----:B------:R-:W-:-:S05]  /*03c0*/  DFMA R18, RZ, -R6, R18 ;  /* 0x80000006ff12722b */ /* 0x000fca0000000012 */
[----:B------:R-:W-:Y:S01]  /*03d0*/  DFMA R12, R10, R12, UR6 ;  /* 0x000000060a0c7e2b */ /* 0x000fe2000800000c */
[----:B------:R-:W-:Y:S01]  /*03e0*/  UMOV UR6, 0x258a578b ;  /* 0x258a578b00067882 */ /* 0x000fe20000000000 */
[----:B------:R-:W-:Y:S01]  /*03f0*/  UMOV UR7, 0x3f3c71c7 ;  /* 0x3f3c71c700077882 */ /* 0x000fe20000000000 */
[----:B------:R-:W-:-:S05]  /*0400*/  DMUL R8, R8, R18 ;  /* 0x0000001208087228 */ /* 0x000fca0000000000 */
[----:B------:R-:W-:Y:S01]  /*0410*/  DFMA R12, R10, R12, UR6 ;  /* 0x000000060a0c7e2b */ /* 0x000fe2000800000c */
[----:B------:R-:W-:Y:S01]  /*0420*/  UMOV UR6, 0x9242b910 ;  /* 0x9242b91000067882 */ /* 0x000fe20000000000 */
[----:B------:R-:W-:-:S03]  /*0430*/  UMOV UR7, 0x3f624924 ;  /* 0x3f62492400077882 */ /* 0x000fc60000000000 */
[----:B------:R-:W-:Y:S02]  /*0440*/  VIADD R23, R9, 0x100000 ;  /* 0x0010000009177836 */ /* 0x000fe40000000000 */
[----:B------:R-:W-:Y:S01]  /*0450*/  IMAD.MOV.U32 R22, RZ, RZ, R8 ;  /* 0x000000ffff167224 */ /* 0x000fe200078e0008 */
[----:B------:R-:W-:Y:S01]  /*0460*/  DFMA R12, R10, R12, UR6 ;  /* 0x000000060a0c7e2b */ /* 0x000fe2000800000c */
[----:B------:R-:W-:Y:S01]  /*0470*/  UMOV UR6, 0x99999dfb ;  /* 0x99999dfb00067882 */ /* 0x000fe20000000000 */
[----:B------:R-:W-:-:S06]  /*0480*/  UMOV UR7, 0x3f899999 ;  /* 0x3f89999900077882 */ /* 0x000fcc0000000000 */
[----:B------:R-:W-:Y:S01]  /*0490*/  DFMA R16, R10, R12, UR6 ;  /* 0x000000060a107e2b */ /* 0x000fe2000800000c */
[----:B------:R-:W-:Y:S01]  /*04a0*/  UMOV UR6, 0x55555555 ;  /* 0x5555555500067882 */ /* 0x000fe20000000000 */
[----:B------:R-:W-:-:S06]  /*04b0*/  UMOV UR7, 0x3fb55555 ;  /* 0x3fb5555500077882 */ /* 0x000fcc0000000000 */
[----:B------:R-:W-:-:S08]  /*04c0*/  DFMA R12, R10, R16, UR6 ;  /* 0x000000060a0c7e2b */ /* 0x000fd00008000010 */
[----:B------:R-:W-:Y:S01]  /*04d0*/  DADD R20, -R12, UR6 ;  /* 0x000000060c147e29 */ /* 0x000fe20008000100 */
[----:B------:R-:W-:Y:S01]  /*04e0*/  UMOV UR6, 0xb9e7b0 ;  /* 0x00b9e7b000067882 */ /* 0x000fe20000000000 */
[----:B------:R-:W-:-:S06]  /*04f0*/  UMOV UR7, 0x3c46a4cb ;  /* 0x3c46a4cb00077882 */ /* 0x000fcc0000000000 */
[----:B------:R-:W-:Y:S02]  /*0500*/  DFMA R20, R10, R16, R20 ;  /* 0x000000100a14722b */ /* 0x000fe40000000014 */
[----:B------:R-:W-:-:S06]  /*0510*/  DMUL R10, R6, R14 ;  /* 0x0000000e060a7228 */ /* 0x000fcc0000000000 */
[----:B------:R-:W-:Y:S01]  /*0520*/  DADD R18, R20, -UR6 ;  /* 0x8000000614127e29 */ /* 0x000fe20008000000 */
[----:B------:R-:W-:Y:S01]  /*0530*/  UMOV UR6, 0xfefa39ef ;  /* 0xfefa39ef00067882 */ /* 0x000fe20000000000 */
[C---:B------:R-:W-:Y:S01]  /*0540*/  DFMA R24, R6.reuse, R14, -R10 ;  /* 0x0000000e0618722b */ /* 0x040fe2000000080a */
[----:B------:R-:W-:Y:S01]  /*0550*/  UMOV UR7, 0x3fe62e42 ;  /* 0x3fe62e4200077882 */ /* 0x000fe20000000000 */
[----:B------:R-:W-:-:S04]  /*0560*/  DFMA R20, R6, R6, -R14 ;  /* 0x000000060614722b */ /* 0x000fc8000000080e */
[----:B------:R-:W-:Y:S02]  /*0570*/  DADD R16, R12, R18 ;  /* 0x000000000c107229 */ /* 0x000fe40000000012 */
[----:B------:R-:W-:Y:S02]  /*0580*/  DFMA R24, R8, R14, R24 ;  /* 0x0000000e0818722b */ /* 0x000fe40000000018 */
[----:B------:R-:W-:-:S04]  /*0590*/  DFMA R20, R6, R22, R20 ;  /* 0x000000160614722b */ /* 0x000fc80000000014 */
[----:B------:R-:W-:Y:S02]  /*05a0*/  DMUL R14, R16, R10 ;  /* 0x0000000a100e7228 */ /* 0x000fe40000000000 */
[----:B------:R-:W-:Y:S02]  /*05b0*/  DADD R12, R12, -R16 ;  /* 0x000000000c0c7229 */ /* 0x000fe40000000810 */
[----:B------:R-:W-:-:S04]  /*05c0*/  DFMA R20, R6, R20, R24 ;  /* 0x000000140614722b */ /* 0x000fc80000000018 */
[----:B------:R-:W-:Y:S02]  /*05d0*/  DFMA R22, R16, R10, -R14 ;  /* 0x0000000a1016722b */ /* 0x000fe4000000080e */
[----:B------:R-:W-:-:S06]  /*05e0*/  DADD R12, R18, R12 ;  /* 0x00000000120c7229 */ /* 0x000fcc000000000c */
[----:B------:R-:W-:-:S08]  /*05f0*/  DFMA R20, R16, R20, R22 ;  /* 0x000000141014722b */ /* 0x000fd00000000016 */
[----:B------:R-:W-:-:S08]  /*0600*/  DFMA R12, R12, R10, R20 ;  /* 0x0000000a0c0c722b */ /* 0x000fd00000000014 */
[----:B------:R-:W-:-:S08]  /*0610*/  DADD R16, R14, R12 ;  /* 0x000000000e107229 */ /* 0x000fd0000000000c */
[--C-:B------:R-:W-:Y:S02]  /*0620*/  DADD R10, R6, R16.reuse ;  /* 0x00000000060a7229 */ /* 0x100fe40000000010 */
[----:B------:R-:W-:-:S06]  /*0630*/  DADD R14, R14, -R16 ;  /* 0x000000000e0e7229 */ /* 0x000fcc0000000810 */
[----:B------:R-:W-:Y:S02]  /*0640*/  DADD R6, R6, -R10 ;  /* 0x0000000006067229 */ /* 0x000fe4000000080a */
[----:B------:R-:W-:-:S06]  /*0650*/  DADD R14, R12, R14 ;  /* 0x000000000c0e7229 */ /* 0x000fcc000000000e */
[----:B------:R-:W-:-:S08]  /*0660*/  DADD R6, R16, R6 ;  /* 0x0000000010067229 */ /* 0x000fd00000000006 */
[----:B------:R-:W-:-:S08]  /*0670*/  DADD R6, R14, R6 ;  /* 0x000000000e067229 */ /* 0x000fd00000000006 */
[----:B------:R-:W-:-:S08]  /*0680*/  DADD R8, R8, R6 ;  /* 0x0000000008087229 */ /* 0x000fd00000000006 */
[----:B------:R-:W-:-:S08]  /*0690*/  DADD R12, R10, R8 ;  /* 0x000000000a0c7229 */ /* 0x000fd00000000008 */
[--C-:B------:R-:W-:Y:S02]  /*06a0*/  DFMA R6, RZ, UR6, R12.reuse ;  /* 0x00000006ff067c2b */ /* 0x100fe4000800000c */
[----:B------:R-:W-:-:S06]  /*06b0*/  DADD R10, R10, -R12 ;  /* 0x000000000a0a7229 */ /* 0x000fcc000000080c */
[----:B------:R-:W-:Y:S02]  /*06c0*/  DFMA R14, RZ, -UR6, R6 ;  /* 0x80000006ff0e7c2b */ /* 0x000fe40008000006 */
[----:B------:R-:W-:-:S06]  /*06d0*/  DADD R10, R8, R10 ;  /* 0x00000000080a7229 */ /* 0x000fcc000000000a */
[----:B------:R-:W-:Y:S01]  /*06e0*/  DADD R14, -R12, R14 ;  /* 0x000000000c0e7229 */ /* 0x000fe2000000010e */
[----:B------:R-:W-:Y:S02]  /*06f0*/  LOP3.LUT R13, R3, 0xff0fffff, RZ, 0xc0, !PT ;  /* 0xff0fffff030d7812 */ /* 0x000fe400078ec0ff */
[----:B------:R-:W-:Y:S02]  /*0700*/  MOV R12, R2 ;  /* 0x00000002000c7202 */ /* 0x000fe40000000f00 */
[----:B------:R-:W-:-:S03]  /*0710*/  SEL R13, R13, R3, P1 ;  /* 0x000000030d0d7207 */ /* 0x000fc60000800000 */
[----:B------:R-:W-:-:S08]  /*0720*/  DADD R10, R10, -R14 ;  /* 0x000000000a0a7229 */ /* 0x000fd0000000080e */
[----:B------:R-:W-:-:S08]  /*0730*/  DFMA R10, RZ, UR8, R10 ;  /* 0x00000008ff0a7c2b */ /* 0x000fd0000800000a */
[----:B------:R-:W-:-:S08]  /*0740*/  DADD R8, R6, R10 ;  /* 0x0000000006087229 */ /* 0x000fd0000000000a */
[----:B------:R-:W-:Y:S02]  /*0750*/  DADD R6, R6, -R8 ;  /* 0x0000000006067229 */ /* 0x000fe40000000808 */
[----:B------:R-:W-:-:S06]  /*0760*/  DMUL R2, R8, R12 ;  /* 0x0000000c08027228 */ /* 0x000fcc0000000000 */
[----:B------:R-:W-:Y:S02]  /*0770*/  DADD R10, R10, R6 ;  /* 0x000000000a0a7229 */ /* 0x000fe40000000006 */
[----:B------:R-:W-:-:S08]  /*0780*/  DFMA R8, R8, R12, -R2 ;  /* 0x0000000c0808722b */ /* 0x000fd00000000802 */
[----:B------:R-:W-:Y:S01]  /*0790*/  DFMA R10, R10, R12, R8 ;  /* 0x0000000c0a0a722b */ /* 0x000fe20000000008 */
[----:B------:R-:W-:Y:S02]  /*07a0*/  IMAD.MOV.U32 R8, RZ, RZ, 0x652b82fe ;  /* 0x652b82feff087424 */ /* 0x000fe400078e00ff */
[----:B------:R-:W-:-:S05]  /*07b0*/  IMAD.MOV.U32 R9, RZ, RZ, 0x3ff71547 ;  /* 0x3ff71547ff097424 */ /* 0x000fca00078e00ff */
[----:B------:R-:W-:-:S08]  /*07c0*/  DADD R6, R2, R10 ;  /* 0x0000000002067229 */ /* 0x000fd0000000000a */
[----:B------:R-:W-:Y:S02]  /*07d0*/  DFMA R8, R6, R8, 6.75539944105574400000e+15 ;  /* 0x433800000608742b */ /* 0x000fe40000000008 */
[----:B------:R-:W-:Y:S01]  /*07e0*/  FSETP.GEU.AND P1, PT, |R7|, 4.1917929649353027344, PT ;  /* 0x4086232b0700780b */ /* 0x000fe20003f2e200 */
[----:B------:R-:W-:-:S05]  /*07f0*/  DADD R2, R2, -R6 ;  /* 0x0000000002027229 */ /* 0x000fca0000000806 */
[----:B------:R-:W-:-:S03]  /*0800*/  DADD R12, R8, -6.75539944105574400000e+15 ;  /* 0xc3380000080c7429 */ /* 0x000fc60000000000 */
[----:B------:R-:W-:-:S05]  /*0810*/  DADD R2, R10, R2 ;  /* 0x000000000a027229 */ /* 0x000fca0000000002 */
[----:B------:R-:W-:Y:S01]  /*0820*/  DFMA R14, R12, -UR6, R6 ;  /* 0x800000060c0e7c2b */ /* 0x000fe20008000006 */
[----:B------:R-:W-:Y:S01]  /*0830*/  UMOV UR6, 0x3b39803f ;  /* 0x3b39803f00067882 */ /* 0x000fe20000000000 */
[----:B------:R-:W-:-:S06]  /*0840*/  UMOV UR7, 0x3c7abc9e ;  /* 0x3c7abc9e00077882 */ /* 0x000fcc0000000000 */
[----:B------:R-:W-:Y:S01]  /*0850*/  DFMA R12, R12, -UR6, R14 ;  /* 0x800000060c0c7c2b */ /* 0x000fe2000800000e */
[----:B------:R-:W-:Y:S01]  /*0860*/  UMOV UR6, 0x69ce2bdf ;  /* 0x69ce2bdf00067882 */ /* 0x000fe20000000000 */
[----:B------:R-:W-:Y:S01]  /*0870*/  IMAD.MOV.U32 R14, RZ, RZ, -0x35dec16 ;  /* 0xfca213eaff0e7424 */ /* 0x000fe200078e00ff */
[----:B------:R-:W-:Y:S01]  /*0880*/  UMOV UR7, 0x3e5ade15 ;  /* 0x3e5ade1500077882 */ /* 0x000fe20000000000 */
[----:B------:R-:W-:-:S06]  /*0890*/  IMAD.MOV.U32 R15, RZ, RZ, 0x3e928af3 ;  /* 0x3e928af3ff0f7424 */ /* 0x000fcc00078e00ff */
[----:B------:R-:W-:Y:S01]  /*08a0*/  DFMA R14, R12, UR6, R14 ;  /* 0x000000060c0e7c2b */ /* 0x000fe2000800000e */
[----:B------:R-:W-:Y:S01]  /*08b0*/  UMOV UR6, 0x62401315 ;  /* 0x6240131500067882 */ /* 0x000fe20000000000 */
[----:B------:R-:W-:-:S06]  /*08c0*/  UMOV UR7, 0x3ec71dee ;  /* 0x3ec71dee00077882 */ /* 0x000fcc0000000000 */
[----:B------:R-:W-:Y:S01]  /*08d0*/  DFMA R14, R12, R14, UR6 ;  /* 0x000000060c0e7e2b */ /* 0x000fe2000800000e */
        /* <DEDUP_REMOVED lines=20> */
[----:B------:R-:W-:-:S08]  /*0a20*/  DFMA R14, R12, R14, UR6 ;  /* 0x000000060c0e7e2b */ /* 0x000fd0000800000e */
[----:B------:R-:W-:-:S08]  /*0a30*/  DFMA R14, R12, R14, 1 ;  /* 0x3ff000000c0e742b */ /* 0x000fd0000000000e */
[----:B------:R-:W-:-:S10]  /*0a40*/  DFMA R14, R12, R14, 1 ;  /* 0x3ff000000c0e742b */ /* 0x000fd4000000000e */
[----:B------:R-:W-:Y:S02]  /*0a50*/  IMAD R11, R8, 0x100000, R15 ;  /* 0x00100000080b7824 */ /* 0x000fe400078e020f */
[----:B------:R-:W-:Y:S01]  /*0a60*/  IMAD.MOV.U32 R10, RZ, RZ, R14 ;  /* 0x000000ffff0a7224 */ /* 0x000fe200078e000e */
[----:B------:R-:W-:Y:S06]  /*0a70*/  @!P1 BRA `(.L_x_2) ;  /* 0x0000000000309947 */ /* 0x000fec0003800000 */
[----:B------:R-:W-:Y:S01]  /*0a80*/  FSETP.GEU.AND P2, PT, |R7|, 4.2275390625, PT ;  /* 0x408748000700780b */ /* 0x000fe20003f4e200 */
[C---:B------:R-:W-:Y:S02]  /*0a90*/  DADD R10, R6.reuse, +INF ;  /* 0x7ff00000060a7429 */ /* 0x040fe40000000000 */
[----:B------:R-:W-:-:S08]  /*0aa0*/  DSETP.GEU.AND P1, PT, R6, RZ, PT ;  /* 0x000000ff0600722a */ /* 0x000fd00003f2e000 */
[----:B------:R-:W-:Y:S02]  /*0ab0*/  FSEL R10, R10, RZ, P1 ;  /* 0x000000ff0a0a7208 */ /* 0x000fe40000800000 */
[----:B------:R-:W-:Y:S02]  /*0ac0*/  @!P2 LEA.HI R5, R8, R8, RZ, 0x1 ;  /* 0x000000080805a211 */ /* 0x000fe400078f08ff */
[----:B------:R-:W-:Y:S02]  /*0ad0*/  FSEL R11, R11, RZ, P1 ;  /* 0x000000ff0b0b7208 */ /* 0x000fe40000800000 */
[----:B------:R-:W-:-:S04]  /*0ae0*/  @!P2 SHF.R.S32.HI R5, RZ, 0x1, R5 ;  /* 0x00000001ff05a819 */ /* 0x000fc80000011405 */
[----:B------:R-:W-:Y:S01]  /*0af0*/  @!P2 IADD3 R6, PT, PT, R8, -R5, RZ ;  /* 0x800000050806a210 */ /* 0x000fe20007ffe0ff */
[----:B------:R-:W-:-:S03]  /*0b00*/  @!P2 IMAD R15, R5, 0x100000, R15 ;  /* 0x00100000050fa824 */ /* 0x000fc600078e020f */
[----:B------:R-:W-:Y:S01]  /*0b10*/  @!P2 LEA R7, R6, 0x3ff00000, 0x14 ;  /* 0x3ff000000607a811 */ /* 0x000fe200078ea0ff */
[----:B------:R-:W-:-:S06]  /*0b20*/  @!P2 IMAD.MOV.U32 R6, RZ, RZ, RZ ;  /* 0x000000ffff06a224 */ /* 0x000fcc00078e00ff */
[----:B------:R-:W-:-:S11]  /*0b30*/  @!P2 DMUL R10, R14, R6 ;  /* 0x000000060e0aa228 */ /* 0x000fd60000000000 */
.L_x_2:
[----:B------:R-:W-:Y:S02]  /*0b40*/  DFMA R2, R2, R10, R10 ;  /* 0x0000000a0202722b */ /* 0x000fe4000000000a */
[----:B------:R-:W-:-:S08]  /*0b50*/  DSETP.NEU.AND P1, PT, |R10|, +INF , PT ;  /* 0x7ff000000a00742a */ /* 0x000fd00003f2d200 */
[----:B------:R-:W-:Y:S01]  /*0b60*/  FSEL R5, R10, R2, !P1 ;  /* 0x000000020a057208 */ /* 0x000fe20004800000 */
[----:B------:R-:W-:Y:S01]  /*0b70*/  IMAD.MOV.U32 R2, RZ, RZ, R0 ;  /* 0x000000ffff027224 */ /* 0x000fe200078e0000 */
[----:B------:R-:W-:Y:S01]  /*0b80*/  FSEL R10, R11, R3, !P1 ;  /* 0x000000030b0a7208 */ /* 0x000fe20004800000 */
[----:B------:R-:W-:-:S04]  /*0b90*/  IMAD.MOV.U32 R3, RZ, RZ, 0x0 ;  /* 0x00000000ff037424 */ /* 0x000fc800078e00ff */
[----:B------:R-:W-:Y:S05]  /*0ba0*/  RET.REL.NODEC R2 `(_Z14lagrangeKernelPfi) ;  /* 0xfffffff402147950 */ /* 0x000fea0003c3ffff */
.L_x_3:
        /* <DEDUP_REMOVED lines=13> */
.L_x_12:


//--------------------- .text._Z14harmonicKernelPfi --------------------------
	.section	.text._Z14harmonicKernelPfi,"ax",@progbits
	.align	128
        .global         _Z14harmonicKernelPfi
        .type           _Z14harmonicKernelPfi,@function
        .size           _Z14harmonicKernelPfi,(.L_x_13 - _Z14harmonicKernelPfi)
        .other          _Z14harmonicKernelPfi,@"STO_CUDA_ENTRY STV_DEFAULT"
_Z14harmonicKernelPfi:
.text._Z14harmonicKernelPfi:
        /* <DEDUP_REMOVED lines=8> */
[----:B------:R-:W-:Y:S01]  /*0080*/  VIADD R0, R3, 0x1 ;  /* 0x0000000103007836 */ /* 0x000fe20000000000 */
[----:B------:R-:W0:Y:S01]  /*0090*/  LDCU.64 UR4, c[0x0][0x358] ;  /* 0x00006b00ff0477ac */ /* 0x000e220008000a00 */
[----:B------:R-:W-:Y:S03]  /*00a0*/  BSSY.RECONVERGENT B0, `(.L_x_4) ;  /* 0x000000d000007945 */ /* 0x000fe60003800200 */
[----:B------:R-:W-:-:S05]  /*00b0*/  I2FP.F32.S32 R0, R0 ;  /* 0x0000000000007245 */ /* 0x000fca0000201400 */
[----:B------:R-:W-:-:S05]  /*00c0*/  VIADD R2, R0, 0x1800000 ;  /* 0x0180000000027836 */ /* 0x000fca0000000000 */
[----:B------:R-:W-:-:S04]  /*00d0*/  LOP3.LUT R2, R2, 0x7f800000, RZ, 0xc0, !PT ;  /* 0x7f80000002027812 */ /* 0x000fc800078ec0ff */
[----:B------:R-:W-:-:S13]  /*00e0*/  ISETP.GT.U32.AND P0, PT, R2, 0x1ffffff, PT ;  /* 0x01ffffff0200780c */ /* 0x000fda0003f04070 */
[----:B0-----:R-:W-:Y:S05]  /*00f0*/  @P0 BRA `(.L_x_5) ;  /* 0x00000000000c0947 */ /* 0x001fea0003800000 */
[----:B------:R-:W-:-:S07]  /*0100*/  MOV R4, 0x120 ;  /* 0x0000012000047802 */ /* 0x000fce0000000f00 */
[----:B------:R-:W-:Y:S05]  /*0110*/  CALL.REL.NOINC `($__internal_0_$__cuda_sm20_rcp_rn_f32_slowpath) ;  /* 0x0000000000287944 */ /* 0x000fea0003c00000 */
[----:B------:R-:W-:Y:S05]  /*0120*/  BRA `(.L_x_6) ;  /* 0x0000000000107947 */ /* 0x000fea0003800000 */
.L_x_5:
[----:B------:R-:W0:Y:S02]  /*0130*/  MUFU.RCP R7, R0 ;  /* 0x0000000000077308 */ /* 0x000e240000001000 */
[----:B0-----:R-:W-:-:S04]  /*0140*/  FFMA R2, R0, R7, -1 ;  /* 0xbf80000000027423 */ /* 0x001fc80000000007 */
[----:B------:R-:W-:-:S04]  /*0150*/  FADD.FTZ R2, -R2, -RZ ;  /* 0x800000ff02027221 */ /* 0x000fc80000010100 */
[----:B------:R-:W-:-:S07]  /*0160*/  FFMA R7, R7, R2, R7 ;  /* 0x0000000207077223 */ /* 0x000fce0000000007 */
.L_x_6:
[----:B------:R-:W-:Y:S05]  /*0170*/  BSYNC.RECONVERGENT B0 ;  /* 0x0000000000007941 */ /* 0x000fea0003800200 */
.L_x_4:
[----:B------:R-:W0:Y:S02]  /*0180*/  LDC.64 R4, c[0x0][0x380] ;  /* 0x0000e000ff047b82 */ /* 0x000e240000000a00 */
[----:B0-----:R-:W-:-:S05]  /*0190*/  IMAD.WIDE R2, R3, 0x4, R4 ;  /* 0x0000000403027825 */ /* 0x001fca00078e0204 */
[----:B------:R-:W-:Y:S01]  /*01a0*/  STG.E desc[UR4][R2.64], R7 ;  /* 0x0000000702007986 */ /* 0x000fe2000c101904 */
[----:B------:R-:W-:Y:S05]  /*01b0*/  EXIT ;  /* 0x000000000000794d */ /* 0x000fea0003800000 */
        .weak           $__internal_0_$__cuda_sm20_rcp_rn_f32_slowpath
        .type           $__internal_0_$__cuda_sm20_rcp_rn_f32_slowpath,@function
        .size           $__internal_0_$__cuda_sm20_rcp_rn_f32_slowpath,(.L_x_13 - $__internal_0_$__cuda_sm20_rcp_rn_f32_slowpath)
$__internal_0_$__cuda_sm20_rcp_rn_f32_slowpath:
[----:B------:R-:W-:Y:S01]  /*01c0*/  IMAD.SHL.U32 R2, R0, 0x2, RZ ;  /* 0x0000000200027824 */ /* 0x000fe200078e00ff */
[----:B------:R-:W-:Y:S04]  /*01d0*/  BSSY.RECONVERGENT B1, `(.L_x_7) ;  /* 0x0000030000017945 */ /* 0x000fe80003800200 */
[----:B------:R-:W-:-:S04]  /*01e0*/  SHF.R.U32.HI R2, RZ, 0x18, R2 ;  /* 0x00000018ff027819 */ /* 0x000fc80000011602 */
[----:B------:R-:W-:-:S13]  /*01f0*/  ISETP.NE.U32.AND P0, PT, R2, RZ, PT ;  /* 0x000000ff0200720c */ /* 0x000fda0003f05070 */
[----:B------:R-:W-:Y:S05]  /*0200*/  @P0 BRA `(.L_x_8) ;  /* 0x0000000000280947 */ /* 0x000fea0003800000 */
[----:B------:R-:W-:-:S05]  /*0210*/  IMAD.SHL.U32 R2, R0, 0x2, RZ ;  /* 0x0000000200027824 */ /* 0x000fca00078e00ff */
[----:B------:R-:W-:-:S13]  /*0220*/  ISETP.NE.AND P0, PT, R2, RZ, PT ;  /* 0x000000ff0200720c */ /* 0x000fda0003f05270 */
[----:B------:R-:W-:Y:S01]  /*0230*/  @P0 FFMA R6, R0, 1.84467440737095516160e+19, RZ ;  /* 0x5f80000000060823 */ /* 0x000fe200000000ff */
[----:B------:R-:W-:Y:S08]  /*0240*/  @!P0 MUFU.RCP R5, R0 ;  /* 0x0000000000058308 */ /* 0x000ff00000001000 */
[----:B------:R-:W0:Y:S02]  /*0250*/  @P0 MUFU.RCP R7, R6 ;  /* 0x0000000600070308 */ /* 0x000e240000001000 */
[----:B0-----:R-:W-:-:S04]  /*0260*/  @P0 FFMA R2, R6, R7, -1 ;  /* 0xbf80000006020423 */ /* 0x001fc80000000007 */
[----:B------:R-:W-:-:S04]  /*0270*/  @P0 FADD.FTZ R2, -R2, -RZ ;  /* 0x800000ff02020221 */ /* 0x000fc80000010100 */
[----:B------:R-:W-:-:S04]  /*0280*/  @P0 FFMA R2, R7, R2, R7 ;  /* 0x0000000207020223 */ /* 0x000fc80000000007 */
[----:B------:R-:W-:Y:S01]  /*0290*/  @P0 FFMA R5, R2, 1.84467440737095516160e+19, RZ ;  /* 0x5f80000002050823 */ /* 0x000fe200000000ff */
[----:B------:R-:W-:Y:S06]  /*02a0*/  BRA `(.L_x_9) ;  /* 0x0000000000887947 */ /* 0x000fec0003800000 */
.L_x_8:
[----:B------:R-:W-:-:S05]  /*02b0*/  VIADD R5, R2, 0xffffff03 ;  /* 0xffffff0302057836 */ /* 0x000fca0000000000 */
[----:B------:R-:W-:-:S13]  /*02c0*/  ISETP.GT.U32.AND P0, PT, R5, 0x1, PT ;  /* 0x000000010500780c */ /* 0x000fda0003f04070 */
[----:B------:R-:W-:Y:S05]  /*02d0*/  @P0 BRA `(.L_x_10) ;  /* 0x0000000000780947 */ /* 0x000fea0003800000 */
[----:B------:R-:W-:Y:S01]  /*02e0*/  LOP3.LUT R6, R0, 0x7fffff, RZ, 0xc0, !PT ;  /* 0x007fffff00067812 */ /* 0x000fe200078ec0ff */
[----:B------:R-:W-:-:S03]  /*02f0*/  IMAD.MOV.U32 R10, RZ, RZ, 0x3 ;  /* 0x00000003ff0a7424 */ /* 0x000fc600078e00ff */
[----:B------:R-:W-:Y:S02]  /*0300*/  LOP3.LUT R6, R6, 0x3f800000, RZ, 0xfc, !PT ;  /* 0x3f80000006067812 */ /* 0x000fe400078efcff */
[----:B------:R-:W-:Y:S02]  /*0310*/  SHF.L.U32 R11, R10, R5, RZ ;  /* 0x000000050a0b7219 */ /* 0x000fe400000006ff */
[----:B------:R-:W0:Y:S02]  /*0320*/  MUFU.RCP R7, R6 ;  /* 0x0000000600077308 */ /* 0x000e240000001000 */
[----:B0-----:R-:W-:-:S04]  /*0330*/  FFMA R8, R6, R7, -1 ;  /* 0xbf80000006087423 */ /* 0x001fc80000000007 */
[----:B------:R-:W-:-:S04]  /*0340*/  FADD.FTZ R8, -R8, -RZ ;  /* 0x800000ff08087221 */ /* 0x000fc80000010100 */
[CCC-:B------:R-:W-:Y:S01]  /*0350*/  FFMA.RM R9, R7.reuse, R8.reuse, R7.reuse ;  /* 0x0000000807097223 */ /* 0x1c0fe20000004007 */
[----:B------:R-:W-:-:S04]  /*0360*/  FFMA.RP R8, R7, R8, R7 ;  /* 0x0000000807087223 */ /* 0x000fc80000008007 */
[C---:B------:R-:W-:Y:S02]  /*0370*/  LOP3.LUT R7, R9.reuse, 0x7fffff, RZ, 0xc0, !PT ;  /* 0x007fffff09077812 */ /* 0x040fe400078ec0ff */
[----:B------:R-:W-:Y:S02]  /*0380*/  FSETP.NEU.FTZ.AND P0, PT, R9, R8, PT ;  /* 0x000000080900720b */ /* 0x000fe40003f1d000 */
[----:B------:R-:W-:Y:S02]  /*0390*/  LOP3.LUT R8, R7, 0x800000, RZ, 0xfc, !PT ;  /* 0x0080000007087812 */ /* 0x000fe400078efcff */
[----:B------:R-:W-:Y:S02]  /*03a0*/  SEL R7, RZ, 0xffffffff, !P0 ;  /* 0xffffffffff077807 */ /* 0x000fe40004000000 */
[----:B------:R-:W-:-:S03]  /*03b0*/  LOP3.LUT R6, R11, R8, RZ, 0xc0, !PT ;  /* 0x000000080b067212 */ /* 0x000fc600078ec0ff */
[----:B------:R-:W-:Y:S01]  /*03c0*/  IMAD.MOV R7, RZ, RZ, -R7 ;  /* 0x000000ffff077224 */ /* 0x000fe200078e0a07 */
[----:B------:R-:W-:-:S04]  /*03d0*/  SHF.R.U32.HI R6, RZ, R5, R6 ;  /* 0x00000005ff067219 */ /* 0x000fc80000011606 */
[----:B------:R-:W-:Y:S02]  /*03e0*/  LOP3.LUT P1, RZ, R7, R5, R8, 0xf8, !PT ;  /* 0x0000000507ff7212 */ /* 0x000fe4000782f808 */
[C---:B------:R-:W-:Y:S02]  /*03f0*/  LOP3.LUT P0, RZ, R6.reuse, 0x1, RZ, 0xc0, !PT ;  /* 0x0000000106ff7812 */ /* 0x040fe4000780c0ff */
[----:B------:R-:W-:-:S04]  /*0400*/  LOP3.LUT P2, RZ, R6, 0x2, RZ, 0xc0, !PT ;  /* 0x0000000206ff7812 */ /* 0x000fc8000784c0ff */
[----:B------:R-:W-:Y:S02]  /*0410*/  PLOP3.LUT P0, PT, P0, P1, P2, 0xe0, 0x0 ;  /* 0x000000000000781c */ /* 0x000fe40000703c20 */
[----:B------:R-:W-:Y:S02]  /*0420*/  LOP3.LUT P1, RZ, R0, 0x7fffff, RZ, 0xc0, !PT ;  /* 0x007fffff00ff7812 */ /* 0x000fe4000782c0ff */
[----:B------:R-:W-:-:S05]  /*0430*/  SEL R5, RZ, 0x1, !P0 ;  /* 0x00000001ff057807 */ /* 0x000fca0004000000 */
[----:B------:R-:W-:-:S05]  /*0440*/  IMAD.MOV R5, RZ, RZ, -R5 ;  /* 0x000000ffff057224 */ /* 0x000fca00078e0a05 */
[----:B------:R-:W-:Y:S01]  /*0450*/  ISETP.GE.AND P0, PT, R5, RZ, PT ;  /* 0x000000ff0500720c */ /* 0x000fe20003f06270 */
[----:B------:R-:W-:-:S05]  /*0460*/  VIADD R5, R2, 0xffffff04 ;  /* 0xffffff0402057836 */ /* 0x000fca0000000000 */
[----:B------:R-:W-:-:S07]  /*0470*/  SHF.R.U32.HI R5, RZ, R5, R8 ;  /* 0x00000005ff057219 */ /* 0x000fce0000011608 */
[----:B------:R-:W-:-:S04]  /*0480*/  @!P0 VIADD R5, R5, 0x1 ;  /* 0x0000000105058836 */ /* 0x000fc80000000000 */
[----:B------:R-:W-:-:S05]  /*0490*/  @!P1 IMAD.SHL.U32 R5, R5, 0x2, RZ ;  /* 0x0000000205059824 */ /* 0x000fca00078e00ff */
[----:B------:R-:W-:Y:S01]  /*04a0*/  LOP3.LUT R5, R5, 0x80000000, R0, 0xf8, !PT ;  /* 0x8000000005057812 */ /* 0x000fe200078ef800 */
[----:B------:R-:W-:Y:S06]  /*04b0*/  BRA `(.L_x_9) ;  /* 0x0000000000047947 */ /* 0x000fec0003800000 */
.L_x_10:
[----:B------:R0:W1:Y:S02]  /*04c0*/  MUFU.RCP R5, R0 ;  /* 0x0000000000057308 */ /* 0x0000640000001000 */
.L_x_9:
[----:B------:R-:W-:Y:S05]  /*04d0*/  BSYNC.RECONVERGENT B1 ;  /* 0x0000000000017941 */ /* 0x000fea0003800200 */
.L_x_7:
[----:B-1----:R-:W-:Y:S02]  /*04e0*/  IMAD.MOV.U32 R7, RZ, RZ, R5 ;  /* 0x000000ffff077224 */ /* 0x002fe400078e0005 */
[----:B------:R-:W-:-:S04]  /*04f0*/  IMAD.MOV.U32 R5, RZ, RZ, 0x0 ;  /* 0x00000000ff057424 */ /* 0x000fc800078e00ff */
[----:B0-----:R-:W-:Y:S05]  /*0500*/  RET.REL.NODEC R4 `(_Z14harmonicKernelPfi) ;  /* 0xfffffff804bc7950 */ /* 0x001fea0003c3ffff */
.L_x_11:
        /* <DEDUP_REMOVED lines=15> */
.L_x_13:


//--------------------- .nv.shared.reserved.0     --------------------------
	.section	.nv.shared.reserved.0,"aw",@nobits
	.weak		__nv_reservedSMEM_offset_0_alias
	.size		__nv_reservedSMEM_offset_0_alias, 0, 64
	.other		__nv_reservedSMEM_offset_0_alias,@"STO_CUDA_RESERVED_SHARED STV_DEFAULT"
__nv_reservedSMEM_offset_0_alias:
	.zero		0
	.zero		64


//--------------------- .nv.constant0._Z12vecAddKernelPfS_S_i --------------------------
	.section	.nv.constant0._Z12vecAddKernelPfS_S_i,"a",@progbits
	.sectionflags	@""
	.align	4
.nv.constant0._Z12vecAddKernelPfS_S_i:
	.zero		924


//--------------------- .nv.constant0._Z14lagrangeKernelPfi --------------------------
	.section	.nv.constant0._Z14lagrangeKernelPfi,"a",@progbits
	.sectionflags	@""
	.align	4
.nv.constant0._Z14lagrangeKernelPfi:
	.zero		908


//--------------------- .nv.constant0._Z14harmonicKernelPfi --------------------------
	.section	.nv.constant0._Z14harmonicKernelPfi,"a",@progbits
	.sectionflags	@""
	.align	4
.nv.constant0._Z14harmonicKernelPfi:
	.zero		908


//--------------------- SYMBOLS --------------------------

	.type		.nv.reservedSmem.offset0,@object
	.size		.nv.reservedSmem.offset0,0x4
